//
// Generated by NVIDIA NVVM Compiler
//
// Compiler Build ID: CL-36424714
// Cuda compilation tools, release 13.0, V13.0.88
// Based on NVVM 20.0.0
//

.version 9.0
.target sm_100
.address_size 64

	// .globl	_Z20apply_transformationPKfPfS0_ii

.visible .entry _Z20apply_transformationPKfPfS0_ii(
	.param .u64 .ptr .align 1 _Z20apply_transformationPKfPfS0_ii_param_0,
	.param .u64 .ptr .align 1 _Z20apply_transformationPKfPfS0_ii_param_1,
	.param .u64 .ptr .align 1 _Z20apply_transformationPKfPfS0_ii_param_2,
	.param .u32 _Z20apply_transformationPKfPfS0_ii_param_3,
	.param .u32 _Z20apply_transformationPKfPfS0_ii_param_4
)
{
	.reg .pred 	%p<3>;
	.reg .b32 	%r<15>;
	.reg .b32 	%f<13>;
	.reg .b64 	%rd<13>;

	ld.param.u64 	%rd1, [_Z20apply_transformationPKfPfS0_ii_param_0];
	ld.param.u64 	%rd2, [_Z20apply_transformationPKfPfS0_ii_param_1];
	ld.param.u64 	%rd3, [_Z20apply_transformationPKfPfS0_ii_param_2];
	ld.param.u32 	%r4, [_Z20apply_transformationPKfPfS0_ii_param_3];
	ld.param.u32 	%r6, [_Z20apply_transformationPKfPfS0_ii_param_4];
	mov.u32 	%r7, %ctaid.x;
	mov.u32 	%r8, %ntid.x;
	mov.u32 	%r9, %tid.x;
	mad.lo.s32 	%r1, %r7, %r8, %r9;
	mov.b32 	%r10, 1;
	shl.b32 	%r2, %r10, %r6;
	xor.b32  	%r11, %r2, %r1;
	max.s32 	%r12, %r1, %r11;
	setp.ge.s32 	%p1, %r12, %r4;
	@%p1 bra 	$L__BB0_3;
	div.s32 	%r13, %r1, %r2;
	and.b32  	%r14, %r13, 1;
	setp.eq.b32 	%p2, %r14, 1;
	@%p2 bra 	$L__BB0_3;
	cvta.to.global.u64 	%rd4, %rd2;
	cvta.to.global.u64 	%rd5, %rd1;
	cvta.to.global.u64 	%rd6, %rd3;
	ld.global.f32 	%f1, [%rd6];
	mul.wide.s32 	%rd7, %r1, 4;
	add.s64 	%rd8, %rd5, %rd7;
	ld.global.f32 	%f2, [%rd8];
	ld.global.f32 	%f3, [%rd6+4];
	mul.wide.s32 	%rd9, %r11, 4;
	add.s64 	%rd10, %rd5, %rd9;
	ld.global.f32 	%f4, [%rd10];
	mul.f32 	%f5, %f3, %f4;
	fma.rn.f32 	%f6, %f1, %f2, %f5;
	add.s64 	%rd11, %rd4, %rd7;
	st.global.f32 	[%rd11], %f6;
	ld.global.f32 	%f7, [%rd6+8];
	ld.global.f32 	%f8, [%rd8];
	ld.global.f32 	%f9, [%rd6+12];
	ld.global.f32 	%f10, [%rd10];
	mul.f32 	%f11, %f9, %f10;
	fma.rn.f32 	%f12, %f7, %f8, %f11;
	add.s64 	%rd12, %rd4, %rd9;
	st.global.f32 	[%rd12], %f12;
$L__BB0_3:
	ret;

}


// ===== COMPILED SASS (sm_100) =====

	.target	sm_100

	.elftype	@"ET_EXEC"


//--------------------- .note.nv.tkinfo           --------------------------
	.section	.note.nv.tkinfo,"",@"SHT_NOTE"
	.sectionflags	@"SHF_NOTE_NV_TKINFO"
	.tkinfo
        /*0018*/ 	.word	0x00000002
        /*0030*/ 	.string	""
        /*0030*/ 	.string	"ptxas"
        /*0030*/ 	.string	"Cuda compilation tools, release 13.0, V13.0.88"
        /*0030*/ 	.string	"Build cuda_13.0.r13.0/compiler.36424714_0"
        /*0030*/ 	.string	"-arch sm_100 -m 64 "



//--------------------- .note.nv.cuinfo           --------------------------
	.section	.note.nv.cuinfo,"",@"SHT_NOTE"
	.sectionflags	@"SHF_NOTE_NV_CUINFO"
        /*0018*/ 	.short	0x0002
        /*001a*/ 	.short	0x0064
        /*001c*/ 	.short	0x0082
	.zero		2


//--------------------- .nv.info                  --------------------------
	.section	.nv.info,"",@"SHT_CUDA_INFO"
	.align	4


	//----- nvinfo : EIATTR_REGCOUNT
	.align		4
        /*0000*/ 	.byte	0x04, 0x2f
        /*0002*/ 	.short	(.L_1 - .L_0)
	.align		4
.L_0:
        /*0004*/ 	.word	index@(_Z20apply_transformationPKfPfS0_ii)
        /*0008*/ 	.word	0x00000014


	//----- nvinfo : EIATTR_FRAME_SIZE
	.align		4
.L_1:
        /*000c*/ 	.byte	0x04, 0x11
        /*000e*/ 	.short	(.L_3 - .L_2)
	.align		4
.L_2:
        /*0010*/ 	.word	index@(_Z20apply_transformationPKfPfS0_ii)
        /*0014*/ 	.word	0x00000000


	//----- nvinfo : EIATTR_MIN_STACK_SIZE
	.align		4
.L_3:
        /*0018*/ 	.byte	0x04, 0x12
        /*001a*/ 	.short	(.L_5 - .L_4)
	.align		4
.L_4:
        /*001c*/ 	.word	index@(_Z20apply_transformationPKfPfS0_ii)
        /*0020*/ 	.word	0x00000000
.L_5:


//--------------------- .nv.compat                --------------------------
	.section	.nv.compat,"",@"SHT_CUDA_COMPAT_INFO"
	.align	4
        /*0000*/ 	.byte	0x02, 0x09, 0x00, 0x00, 0x02, 0x02, 0x01, 0x00, 0x02, 0x05, 0x05, 0x00, 0x03, 0x07, 0x01, 0x01
        /*0010*/ 	.byte	0x02, 0x03, 0x00, 0x00, 0x02, 0x06, 0x01, 0x00, 0x04, 0x0b, 0x08, 0x00, 0x09, 0x00, 0x00, 0x00
        /*0020*/ 	.byte	0x00, 0x00, 0x00, 0x00


//--------------------- .nv.info._Z20apply_transformationPKfPfS0_ii --------------------------
	.section	.nv.info._Z20apply_transformationPKfPfS0_ii,"",@"SHT_CUDA_INFO"
	.sectionflags	@""
	.align	4


	//----- nvinfo : EIATTR_CUDA_API_VERSION
	.align		4
        /*0000*/ 	.byte	0x04, 0x37
        /*0002*/ 	.short	(.L_7 - .L_6)
.L_6:
        /*0004*/ 	.word	0x00000082


	//----- nvinfo : EIATTR_KPARAM_INFO
	.align		4
.L_7:
        /*0008*/ 	.byte	0x04, 0x17
        /*000a*/ 	.short	(.L_9 - .L_8)
.L_8:
        /*000c*/ 	.word	0x00000000
        /*0010*/ 	.short	0x0004
        /*0012*/ 	.short	0x001c
        /*0014*/ 	.byte	0x00, 0xf0, 0x11, 0x00


	//----- nvinfo : EIATTR_KPARAM_INFO
	.align		4
.L_9:
        /*0018*/ 	.byte	0x04, 0x17
        /*001a*/ 	.short	(.L_11 - .L_10)
.L_10:
        /*001c*/ 	.word	0x00000000
        /*0020*/ 	.short	0x0003
        /*0022*/ 	.short	0x0018
        /*0024*/ 	.byte	0x00, 0xf0, 0x11, 0x00


	//----- nvinfo : EIATTR_KPARAM_INFO
	.align		4
.L_11:
        /*0028*/ 	.byte	0x04, 0x17
        /*002a*/ 	.short	(.L_13 - .L_12)
.L_12:
        /*002c*/ 	.word	0x00000000
        /*0030*/ 	.short	0x0002
        /*0032*/ 	.short	0x0010
        /*0034*/ 	.byte	0x00, 0xf5, 0x21, 0x00


	//----- nvinfo : EIATTR_KPARAM_INFO
	.align		4
.L_13:
        /*0038*/ 	.byte	0x04, 0x17
        /*003a*/ 	.short	(.L_15 - .L_14)
.L_14:
        /*003c*/ 	.word	0x00000000
        /*0040*/ 	.short	0x0001
        /*0042*/ 	.short	0x0008
        /*0044*/ 	.byte	0x00, 0xf5, 0x21, 0x00


	//----- nvinfo : EIATTR_KPARAM_INFO
	.align		4
.L_15:
        /*0048*/ 	.byte	0x04, 0x17
        /*004a*/ 	.short	(.L_17 - .L_16)
.L_16:
        /*004c*/ 	.word	0x00000000
        /*0050*/ 	.short	0x0000
        /*0052*/ 	.short	0x0000
        /*0054*/ 	.byte	0x00, 0xf5, 0x21, 0x00


	//----- nvinfo : EIATTR_SPARSE_MMA_MASK
	.align		4
.L_17:
        /*0058*/ 	.byte	0x03, 0x50
        /*005a*/ 	.short	0x0000


	//----- nvinfo : EIATTR_MAXREG_COUNT
	.align		4
        /*005c*/ 	.byte	0x03, 0x1b
        /*005e*/ 	.short	0x00ff


	//----- nvinfo : EIATTR_MERCURY_ISA_VERSION
	.align		4
        /*0060*/ 	.byte	0x03, 0x5f
        /*0062*/ 	.short	0x0101


	//----- nvinfo : EIATTR_VRC_CTA_INIT_COUNT
	.align		4
        /*0064*/ 	.byte	0x02, 0x4a
	.zero		1
	.zero		1


	//----- nvinfo : EIATTR_EXIT_INSTR_OFFSETS
	.align		4
        /*0068*/ 	.byte	0x04, 0x1c
        /*006a*/ 	.short	(.L_19 - .L_18)


	//   ....[0]....
.L_18:
        /*006c*/ 	.word	0x000000b0


	//   ....[1]....
        /*0070*/ 	.word	0x00000270


	//   ....[2]....
        /*0074*/ 	.word	0x000003e0


	//----- nvinfo : EIATTR_CBANK_PARAM_SIZE
	.align		4
.L_19:
        /*0078*/ 	.byte	0x03, 0x19
        /*007a*/ 	.short	0x0020


	//----- nvinfo : EIATTR_PARAM_CBANK
	.align		4
        /*007c*/ 	.byte	0x04, 0x0a
        /*007e*/ 	.short	(.L_21 - .L_20)
	.align		4
.L_20:
        /*0080*/ 	.word	index@(.nv.constant0._Z20apply_transformationPKfPfS0_ii)
        /*0084*/ 	.short	0x0380
        /*0086*/ 	.short	0x0020


	//----- nvinfo : EIATTR_SW_WAR
	.align		4
.L_21:
        /*0088*/ 	.byte	0x04, 0x36
        /*008a*/ 	.short	(.L_23 - .L_22)
.L_22:
        /*008c*/ 	.word	0x00000008
.L_23:


//--------------------- .nv.callgraph             --------------------------
	.section	.nv.callgraph,"",@"SHT_CUDA_CALLGRAPH"
	.align	4
	.sectionentsize	8
	.align		4
        /*0000*/ 	.word	0x00000000
	.align		4
        /*0004*/ 	.word	0xffffffff
	.align		4
        /*0008*/ 	.word	0x00000000
	.align		4
        /*000c*/ 	.word	0xfffffffe
	.align		4
        /*0010*/ 	.word	0x00000000
	.align		4
        /*0014*/ 	.word	0xfffffffd
	.align		4
        /*0018*/ 	.word	0x00000000
	.align		4
        /*001c*/ 	.word	0xfffffffc


//--------------------- .text._Z20apply_transformationPKfPfS0_ii --------------------------
	.section	.text._Z20apply_transformationPKfPfS0_ii,"ax",@progbits
	.align	128
        .global         _Z20apply_transformationPKfPfS0_ii
        .type           _Z20apply_transformationPKfPfS0_ii,@function
        .size           _Z20apply_transformationPKfPfS0_ii,(.L_x_1 - _Z20apply_transformationPKfPfS0_ii)
        .other          _Z20apply_transformationPKfPfS0_ii,@"STO_CUDA_ENTRY STV_DEFAULT"
_Z20apply_transformationPKfPfS0_ii:
.text._Z20apply_transformationPKfPfS0_ii:
[----:B------:R-:W-:Y:S01]  /*0000*/  LDC R1, c[0x0][0x37c] ;  /* 0x0000df00ff017b82 */ /* 0x000fe20000000800 */
[----:B------:R-:W0:Y:S07]  /*0010*/  S2R R0, SR_TID.X ;  /* 0x0000000000007919 */ /* 0x000e2e0000002100 */
[----:B------:R-:W0:Y:S01]  /*0020*/  S2UR UR4, SR_CTAID.X ;  /* 0x00000000000479c3 */ /* 0x000e220000002500 */
[----:B------:R-:W1:Y:S01]  /*0030*/  LDCU.64 UR6, c[0x0][0x398] ;  /* 0x00007300ff0677ac */ /* 0x000e620008000a00 */
[----:B------:R-:W-:-:S06]  /*0040*/  IMAD.MOV.U32 R4, RZ, RZ, 0x1 ;  /* 0x00000001ff047424 */ /* 0x000fcc00078e00ff */
[----:B------:R-:W0:Y:S01]  /*0050*/  LDC R9, c[0x0][0x360] ;  /* 0x0000d800ff097b82 */ /* 0x000e220000000800 */
[----:B-1----:R-:W-:Y:S01]  /*0060*/  SHF.L.U32 R4, R4, UR7, RZ ;  /* 0x0000000704047c19 */ /* 0x002fe200080006ff */
[----:B0-----:R-:W-:-:S05]  /*0070*/  IMAD R9, R9, UR4, R0 ;  /* 0x0000000409097c24 */ /* 0x001fca000f8e0200 */
[----:B------:R-:W-:-:S04]  /*0080*/  LOP3.LUT R0, R4, R9, RZ, 0x3c, !PT ;  /* 0x0000000904007212 */ /* 0x000fc800078e3cff */
[----:B------:R-:W-:-:S04]  /*0090*/  VIMNMX R2, PT, PT, R9, R0, !PT ;  /* 0x0000000009027248 */ /* 0x000fc80007fe0100 */
[----:B------:R-:W-:-:S13]  /*00a0*/  ISETP.GE.AND P0, PT, R2, UR6, PT ;  /* 0x0000000602007c0c */ /* 0x000fda000bf06270 */
[----:B------:R-:W-:Y:S05]  /*00b0*/  @P0 EXIT ;  /* 0x000000000000094d */ /* 0x000fea0003800000 */
[-C--:B------:R-:W-:Y:S02]  /*00c0*/  IABS R7, R4.reuse ;  /* 0x0000000400077213 */ /* 0x080fe40000000000 */
[----:B------:R-:W-:Y:S02]  /*00d0*/  IABS R8, R9 ;  /* 0x0000000900087213 */ /* 0x000fe40000000000 */
[----:B------:R-:W0:Y:S01]  /*00e0*/  I2F.RP R5, R7 ;  /* 0x0000000700057306 */ /* 0x000e220000209400 */
[----:B------:R-:W-:-:S07]  /*00f0*/  IABS R10, R4 ;  /* 0x00000004000a7213 */ /* 0x000fce0000000000 */
[----:B0-----:R-:W0:Y:S02]  /*0100*/  MUFU.RCP R5, R5 ;  /* 0x0000000500057308 */ /* 0x001e240000001000 */
[----:B0-----:R-:W-:Y:S02]  /*0110*/  VIADD R2, R5, 0xffffffe ;  /* 0x0ffffffe05027836 */ /* 0x001fe40000000000 */
[----:B------:R-:W-:-:S04]  /*0120*/  IMAD.MOV R5, RZ, RZ, -R10 ;  /* 0x000000ffff057224 */ /* 0x000fc800078e0a0a */
[----:B------:R0:W1:Y:S02]  /*0130*/  F2I.FTZ.U32.TRUNC.NTZ R3, R2 ;  /* 0x0000000200037305 */ /* 0x000064000021f000 */
[----:B0-----:R-:W-:Y:S01]  /*0140*/  HFMA2 R2, -RZ, RZ, 0, 0 ;  /* 0x00000000ff027431 */ /* 0x001fe200000001ff */
[----:B-1----:R-:W-:-:S05]  /*0150*/  IADD3 R6, PT, PT, RZ, -R3, RZ ;  /* 0x80000003ff067210 */ /* 0x002fca0007ffe0ff */
[----:B------:R-:W-:Y:S02]  /*0160*/  IMAD R11, R6, R7, RZ ;  /* 0x00000007060b7224 */ /* 0x000fe400078e02ff */
[----:B------:R-:W-:Y:S02]  /*0170*/  IMAD.MOV.U32 R6, RZ, RZ, R8 ;  /* 0x000000ffff067224 */ /* 0x000fe400078e0008 */
[----:B------:R-:W-:-:S06]  /*0180*/  IMAD.HI.U32 R3, R3, R11, R2 ;  /* 0x0000000b03037227 */ /* 0x000fcc00078e0002 */
[----:B------:R-:W-:-:S04]  /*0190*/  IMAD.HI.U32 R3, R3, R6, RZ ;  /* 0x0000000603037227 */ /* 0x000fc800078e00ff */
[----:B------:R-:W-:-:S05]  /*01a0*/  IMAD R2, R3, R5, R6 ;  /* 0x0000000503027224 */ /* 0x000fca00078e0206 */
[----:B------:R-:W-:-:S13]  /*01b0*/  ISETP.GT.U32.AND P2, PT, R7, R2, PT ;  /* 0x000000020700720c */ /* 0x000fda0003f44070 */
[-C--:B------:R-:W-:Y:S01]  /*01c0*/  @!P2 IADD3 R2, PT, PT, R2, -R7.reuse, RZ ;  /* 0x800000070202a210 */ /* 0x080fe20007ffe0ff */
[----:B------:R-:W-:Y:S01]  /*01d0*/  @!P2 VIADD R3, R3, 0x1 ;  /* 0x000000010303a836 */ /* 0x000fe20000000000 */
[----:B------:R-:W-:Y:S02]  /*01e0*/  ISETP.NE.AND P2, PT, R4, RZ, PT ;  /* 0x000000ff0400720c */ /* 0x000fe40003f45270 */
[----:B------:R-:W-:Y:S02]  /*01f0*/  ISETP.GE.U32.AND P0, PT, R2, R7, PT ;  /* 0x000000070200720c */ /* 0x000fe40003f06070 */
[----:B------:R-:W-:-:S04]  /*0200*/  LOP3.LUT R2, R9, R4, RZ, 0x3c, !PT ;  /* 0x0000000409027212 */ /* 0x000fc800078e3cff */
[----:B------:R-:W-:-:S07]  /*0210*/  ISETP.GE.AND P1, PT, R2, RZ, PT ;  /* 0x000000ff0200720c */ /* 0x000fce0003f26270 */
[----:B------:R-:W-:-:S06]  /*0220*/  @P0 IADD3 R3, PT, PT, R3, 0x1, RZ ;  /* 0x0000000103030810 */ /* 0x000fcc0007ffe0ff */
[----:B------:R-:W-:Y:S01]  /*0230*/  @!P1 IMAD.MOV R3, RZ, RZ, -R3 ;  /* 0x000000ffff039224 */ /* 0x000fe200078e0a03 */
[----:B------:R-:W-:-:S04]  /*0240*/  @!P2 LOP3.LUT R3, RZ, R4, RZ, 0x33, !PT ;  /* 0x00000004ff03a212 */ /* 0x000fc800078e33ff */
[----:B------:R-:W-:-:S04]  /*0250*/  LOP3.LUT R3, R3, 0x1, RZ, 0xc0, !PT ;  /* 0x0000000103037812 */ /* 0x000fc800078ec0ff */
[----:B------:R-:W-:-:S13]  /*0260*/  ISETP.NE.U32.AND P0, PT, R3, 0x1, PT ;  /* 0x000000010300780c */ /* 0x000fda0003f05070 */
[----:B------:R-:W-:Y:S05]  /*0270*/  @!P0 EXIT ;  /* 0x000000000000894d */ /* 0x000fea0003800000 */
[----:B------:R-:W0:Y:S01]  /*0280*/  LDC.64 R6, c[0x0][0x380] ;  /* 0x0000e000ff067b82 */ /* 0x000e220000000a00 */
[----:B------:R-:W1:Y:S07]  /*0290*/  LDCU.64 UR4, c[0x0][0x358] ;  /* 0x00006b00ff0477ac */ /* 0x000e6e0008000a00 */
[----:B------:R-:W2:Y:S08]  /*02a0*/  LDC.64 R4, c[0x0][0x390] ;  /* 0x0000e400ff047b82 */ /* 0x000eb00000000a00 */
[----:B------:R-:W3:Y:S01]  /*02b0*/  LDC.64 R2, c[0x0][0x388] ;  /* 0x0000e200ff027b82 */ /* 0x000ee20000000a00 */
[----:B0-----:R-:W-:-:S04]  /*02c0*/  IMAD.WIDE R10, R0, 0x4, R6 ;  /* 0x00000004000a7825 */ /* 0x001fc800078e0206 */
[C---:B------:R-:W-:Y:S01]  /*02d0*/  IMAD.WIDE R6, R9.reuse, 0x4, R6 ;  /* 0x0000000409067825 */ /* 0x040fe200078e0206 */
[----:B-1----:R-:W4:Y:S04]  /*02e0*/  LDG.E R15, desc[UR4][R10.64] ;  /* 0x000000040a0f7981 */ /* 0x002f28000c1e1900 */
[----:B--2---:R-:W4:Y:S04]  /*02f0*/  LDG.E R8, desc[UR4][R4.64+0x4] ;  /* 0x0000040404087981 */ /* 0x004f28000c1e1900 */
[----:B------:R-:W2:Y:S04]  /*0300*/  LDG.E R12, desc[UR4][R4.64] ;  /* 0x00000004040c7981 */ /* 0x000ea8000c1e1900 */
[----:B------:R-:W2:Y:S01]  /*0310*/  LDG.E R13, desc[UR4][R6.64] ;  /* 0x00000004060d7981 */ /* 0x000ea2000c1e1900 */
[----:B----4-:R-:W-:Y:S01]  /*0320*/  FMUL R15, R8, R15 ;  /* 0x0000000f080f7220 */ /* 0x010fe20000400000 */
[----:B---3--:R-:W-:-:S04]  /*0330*/  IMAD.WIDE R8, R9, 0x4, R2 ;  /* 0x0000000409087825 */ /* 0x008fc800078e0202 */
[----:B--2---:R-:W-:-:S05]  /*0340*/  FFMA R13, R12, R13, R15 ;  /* 0x0000000d0c0d7223 */ /* 0x004fca000000000f */
[----:B------:R-:W-:Y:S04]  /*0350*/  STG.E desc[UR4][R8.64], R13 ;  /* 0x0000000d08007986 */ /* 0x000fe8000c101904 */
[----:B------:R-:W2:Y:S04]  /*0360*/  LDG.E R17, desc[UR4][R10.64] ;  /* 0x000000040a117981 */ /* 0x000ea8000c1e1900 */
[----:B------:R-:W2:Y:S04]  /*0370*/  LDG.E R14, desc[UR4][R4.64+0xc] ;  /* 0x00000c04040e7981 */ /* 0x000ea8000c1e1900 */
[----:B------:R-:W3:Y:S04]  /*0380*/  LDG.E R15, desc[UR4][R6.64] ;  /* 0x00000004060f7981 */ /* 0x000ee8000c1e1900 */
[----:B------:R-:W3:Y:S01]  /*0390*/  LDG.E R12, desc[UR4][R4.64+0x8] ;  /* 0x00000804040c7981 */ /* 0x000ee2000c1e1900 */
[----:B------:R-:W-:-:S04]  /*03a0*/  IMAD.WIDE R2, R0, 0x4, R2 ;  /* 0x0000000400027825 */ /* 0x000fc800078e0202 */
[----:B--2---:R-:W-:-:S04]  /*03b0*/  FMUL R17, R14, R17 ;  /* 0x000000110e117220 */ /* 0x004fc80000400000 */
[----:B---3--:R-:W-:-:S05]  /*03c0*/  FFMA R15, R12, R15, R17 ;  /* 0x0000000f0c0f7223 */ /* 0x008fca0000000011 */
[----:B------:R-:W-:Y:S01]  /*03d0*/  STG.E desc[UR4][R2.64], R15 ;  /* 0x0000000f02007986 */ /* 0x000fe2000c101904 */
[----:B------:R-:W-:Y:S05]  /*03e0*/  EXIT ;  /* 0x000000000000794d */ /* 0x000fea0003800000 */
.L_x_0:
[----:B------:R-:W-:-:S00]  /*03f0*/  BRA `(.L_x_0) ;  /* 0xfffffffc00fc7947 */ /* 0x000fc0000383ffff */
[----:B------:R-:W-:-:S00]  /*0400*/  NOP ;  /* 0x0000000000007918 */ /* 0x000fc00000000000 */
[----:B------:R-:W-:-:S00]  /*0410*/  NOP ;  /* 0x0000000000007918 */ /* 0x000fc00000000000 */
[----:B------:R-:W-:-:S00]  /*0420*/  NOP ;  /* 0x0000000000007918 */ /* 0x000fc00000000000 */
[----:B------:R-:W-:-:S00]  /*0430*/  NOP ;  /* 0x0000000000007918 */ /* 0x000fc00000000000 */
[----:B------:R-:W-:-:S00]  /*0440*/  NOP ;  /* 0x0000000000007918 */ /* 0x000fc00000000000 */
[----:B------:R-:W-:-:S00]  /*0450*/  NOP ;  /* 0x0000000000007918 */ /* 0x000fc00000000000 */
[----:B------:R-:W-:-:S00]  /*0460*/  NOP ;  /* 0x0000000000007918 */ /* 0x000fc00000000000 */
[----:B------:R-:W-:-:S00]  /*0470*/  NOP ;  /* 0x0000000000007918 */ /* 0x000fc00000000000 */
.L_x_1:


//--------------------- .nv.shared.reserved.0     --------------------------
	.section	.nv.shared.reserved.0,"aw",@nobits
	.weak		__nv_reservedSMEM_offset_0_alias
	.size		__nv_reservedSMEM_offset_0_alias, 0, 64
	.other		__nv_reservedSMEM_offset_0_alias,@"STO_CUDA_RESERVED_SHARED STV_DEFAULT"
__nv_reservedSMEM_offset_0_alias:
	.zero		0
	.zero		64


//--------------------- .nv.constant0._Z20apply_transformationPKfPfS0_ii --------------------------
	.section	.nv.constant0._Z20apply_transformationPKfPfS0_ii,"a",@progbits
	.sectionflags	@""
	.align	4
.nv.constant0._Z20apply_transformationPKfPfS0_ii:
	.zero		928


//--------------------- SYMBOLS --------------------------

	.type		.nv.reservedSmem.offset0,@object
	.size		.nv.reservedSmem.offset0,0x4
